//
// Generated by NVIDIA NVVM Compiler
//
// Compiler Build ID: CL-36424714
// Cuda compilation tools, release 13.0, V13.0.88
// Based on NVVM 20.0.0
//

.version 9.0
.target sm_100
.address_size 64

	// .globl	_Z22wmma_32x32_gemm_kernelP6__halfS0_Pf

.visible .entry _Z22wmma_32x32_gemm_kernelP6__halfS0_Pf(
	.param .u64 .ptr .align 1 _Z22wmma_32x32_gemm_kernelP6__halfS0_Pf_param_0,
	.param .u64 .ptr .align 1 _Z22wmma_32x32_gemm_kernelP6__halfS0_Pf_param_1,
	.param .u64 .ptr .align 1 _Z22wmma_32x32_gemm_kernelP6__halfS0_Pf_param_2
)
{
	.reg .b32 	%r<44>;
	.reg .b32 	%f<18>;
	.reg .b64 	%rd<17>;

	ld.param.u64 	%rd1, [_Z22wmma_32x32_gemm_kernelP6__halfS0_Pf_param_0];
	ld.param.u64 	%rd2, [_Z22wmma_32x32_gemm_kernelP6__halfS0_Pf_param_1];
	ld.param.u64 	%rd3, [_Z22wmma_32x32_gemm_kernelP6__halfS0_Pf_param_2];
	cvta.to.global.u64 	%rd4, %rd3;
	cvta.to.global.u64 	%rd5, %rd2;
	cvta.to.global.u64 	%rd6, %rd1;
	mov.u32 	%r1, %ctaid.x;
	mov.u32 	%r2, %ntid.x;
	mov.u32 	%r3, %tid.x;
	mad.lo.s32 	%r4, %r1, %r2, %r3;
	shl.b32 	%r5, %r4, 3;
	and.b32  	%r6, %r5, 2147483136;
	shr.u32 	%r7, %r4, 1;
	and.b32  	%r8, %r7, 16;
	or.b32  	%r9, %r6, %r8;
	mul.wide.u32 	%rd7, %r9, 4;
	add.s64 	%rd8, %rd4, %rd7;
	shl.b32 	%r10, %r4, 4;
	cvt.u64.u32 	%rd9, %r10;
	and.b64  	%rd10, %rd9, 4294966272;
	add.s64 	%rd11, %rd6, %rd10;
	cvt.u64.u32 	%rd12, %r4;
	and.b64  	%rd13, %rd12, 32;
	add.s64 	%rd14, %rd5, %rd13;
	add.s64 	%rd15, %rd14, 1024;
	add.s64 	%rd16, %rd11, 32;
	mov.b32 	%r11, 32;
	wmma.load.a.sync.aligned.row.m16n16k16.global.f16 	{%r12, %r13, %r14, %r15, %r16, %r17, %r18, %r19}, [%rd11], %r11;
	wmma.load.b.sync.aligned.col.m16n16k16.global.f16 	{%r20, %r21, %r22, %r23, %r24, %r25, %r26, %r27}, [%rd14], %r11;
	mov.f32 	%f1, 0f00000000;
	wmma.mma.sync.aligned.row.col.m16n16k16.f32.f32 {%f2, %f3, %f4, %f5, %f6, %f7, %f8, %f9}, {%r12, %r13, %r14, %r15, %r16, %r17, %r18, %r19}, {%r20, %r21, %r22, %r23, %r24, %r25, %r26, %r27}, {%f1, %f1, %f1, %f1, %f1, %f1, %f1, %f1};
	wmma.load.a.sync.aligned.row.m16n16k16.global.f16 	{%r28, %r29, %r30, %r31, %r32, %r33, %r34, %r35}, [%rd16], %r11;
	wmma.load.b.sync.aligned.col.m16n16k16.global.f16 	{%r36, %r37, %r38, %r39, %r40, %r41, %r42, %r43}, [%rd15], %r11;
	wmma.mma.sync.aligned.row.col.m16n16k16.f32.f32 {%f10, %f11, %f12, %f13, %f14, %f15, %f16, %f17}, {%r28, %r29, %r30, %r31, %r32, %r33, %r34, %r35}, {%r36, %r37, %r38, %r39, %r40, %r41, %r42, %r43}, {%f2, %f3, %f4, %f5, %f6, %f7, %f8, %f9};
	wmma.store.d.sync.aligned.row.m16n16k16.global.f32 	[%rd8], {%f10, %f11, %f12, %f13, %f14, %f15, %f16, %f17}, %r11;
	ret;

}


// ===== COMPILED SASS (sm_100) =====

	.target	sm_100

	.elftype	@"ET_EXEC"


//--------------------- .note.nv.tkinfo           --------------------------
	.section	.note.nv.tkinfo,"",@"SHT_NOTE"
	.sectionflags	@"SHF_NOTE_NV_TKINFO"
	.tkinfo
        /*0018*/ 	.word	0x00000002
        /*0030*/ 	.string	""
        /*0030*/ 	.string	"ptxas"
        /*0030*/ 	.string	"Cuda compilation tools, release 13.0, V13.0.88"
        /*0030*/ 	.string	"Build cuda_13.0.r13.0/compiler.36424714_0"
        /*0030*/ 	.string	"-arch sm_100 -m 64 "



//--------------------- .note.nv.cuinfo           --------------------------
	.section	.note.nv.cuinfo,"",@"SHT_NOTE"
	.sectionflags	@"SHF_NOTE_NV_CUINFO"
        /*0018*/ 	.short	0x0002
        /*001a*/ 	.short	0x0064
        /*001c*/ 	.short	0x0082
	.zero		2


//--------------------- .nv.info                  --------------------------
	.section	.nv.info,"",@"SHT_CUDA_INFO"
	.align	4


	//----- nvinfo : EIATTR_REGCOUNT
	.align		4
        /*0000*/ 	.byte	0x04, 0x2f
        /*0002*/ 	.short	(.L_1 - .L_0)
	.align		4
.L_0:
        /*0004*/ 	.word	index@(_Z22wmma_32x32_gemm_kernelP6__halfS0_Pf)
        /*0008*/ 	.word	0x0000001e


	//----- nvinfo : EIATTR_FRAME_SIZE
	.align		4
.L_1:
        /*000c*/ 	.byte	0x04, 0x11
        /*000e*/ 	.short	(.L_3 - .L_2)
	.align		4
.L_2:
        /*0010*/ 	.word	index@(_Z22wmma_32x32_gemm_kernelP6__halfS0_Pf)
        /*0014*/ 	.word	0x00000000


	//----- nvinfo : EIATTR_MIN_STACK_SIZE
	.align		4
.L_3:
        /*0018*/ 	.byte	0x04, 0x12
        /*001a*/ 	.short	(.L_5 - .L_4)
	.align		4
.L_4:
        /*001c*/ 	.word	index@(_Z22wmma_32x32_gemm_kernelP6__halfS0_Pf)
        /*0020*/ 	.word	0x00000000
.L_5:


//--------------------- .nv.compat                --------------------------
	.section	.nv.compat,"",@"SHT_CUDA_COMPAT_INFO"
	.align	4
        /*0000*/ 	.byte	0x02, 0x09, 0x00, 0x00, 0x02, 0x02, 0x01, 0x00, 0x02, 0x05, 0x05, 0x00, 0x03, 0x07, 0x01, 0x01
        /*0010*/ 	.byte	0x02, 0x03, 0x00, 0x00, 0x02, 0x06, 0x01, 0x00, 0x04, 0x0b, 0x08, 0x00, 0x09, 0x00, 0x00, 0x00
        /*0020*/ 	.byte	0x00, 0x00, 0x00, 0x00


//--------------------- .nv.info._Z22wmma_32x32_gemm_kernelP6__halfS0_Pf --------------------------
	.section	.nv.info._Z22wmma_32x32_gemm_kernelP6__halfS0_Pf,"",@"SHT_CUDA_INFO"
	.sectionflags	@""
	.align	4


	//----- nvinfo : EIATTR_CUDA_API_VERSION
	.align		4
        /*0000*/ 	.byte	0x04, 0x37
        /*0002*/ 	.short	(.L_7 - .L_6)
.L_6:
        /*0004*/ 	.word	0x00000082


	//----- nvinfo : EIATTR_KPARAM_INFO
	.align		4
.L_7:
        /*0008*/ 	.byte	0x04, 0x17
        /*000a*/ 	.short	(.L_9 - .L_8)
.L_8:
        /*000c*/ 	.word	0x00000000
        /*0010*/ 	.short	0x0002
        /*0012*/ 	.short	0x0010
        /*0014*/ 	.byte	0x00, 0xf5, 0x21, 0x00


	//----- nvinfo : EIATTR_KPARAM_INFO
	.align		4
.L_9:
        /*0018*/ 	.byte	0x04, 0x17
        /*001a*/ 	.short	(.L_11 - .L_10)
.L_10:
        /*001c*/ 	.word	0x00000000
        /*0020*/ 	.short	0x0001
        /*0022*/ 	.short	0x0008
        /*0024*/ 	.byte	0x00, 0xf5, 0x21, 0x00


	//----- nvinfo : EIATTR_KPARAM_INFO
	.align		4
.L_11:
        /*0028*/ 	.byte	0x04, 0x17
        /*002a*/ 	.short	(.L_13 - .L_12)
.L_12:
        /*002c*/ 	.word	0x00000000
        /*0030*/ 	.short	0x0000
        /*0032*/ 	.short	0x0000
        /*0034*/ 	.byte	0x00, 0xf5, 0x21, 0x00


	//----- nvinfo : EIATTR_SPARSE_MMA_MASK
	.align		4
.L_13:
        /*0038*/ 	.byte	0x03, 0x50
        /*003a*/ 	.short	0x0000


	//----- nvinfo : EIATTR_WMMA_USED
	.align		4
        /*003c*/ 	.byte	0x01, 0x2b
	.zero		2


	//----- nvinfo : EIATTR_MAXREG_COUNT
	.align		4
        /*0040*/ 	.byte	0x03, 0x1b
        /*0042*/ 	.short	0x00ff


	//----- nvinfo : EIATTR_MERCURY_ISA_VERSION
	.align		4
        /*0044*/ 	.byte	0x03, 0x5f
        /*0046*/ 	.short	0x0101


	//----- nvinfo : EIATTR_VRC_CTA_INIT_COUNT
	.align		4
        /*0048*/ 	.byte	0x02, 0x4a
	.zero		1
	.zero		1


	//----- nvinfo : EIATTR_EXIT_INSTR_OFFSETS
	.align		4
        /*004c*/ 	.byte	0x04, 0x1c
        /*004e*/ 	.short	(.L_15 - .L_14)


	//   ....[0]....
.L_14:
        /*0050*/ 	.word	0x00000370


	//----- nvinfo : EIATTR_CBANK_PARAM_SIZE
	.align		4
.L_15:
        /*0054*/ 	.byte	0x03, 0x19
        /*0056*/ 	.short	0x0018


	//----- nvinfo : EIATTR_PARAM_CBANK
	.align		4
        /*0058*/ 	.byte	0x04, 0x0a
        /*005a*/ 	.short	(.L_17 - .L_16)
	.align		4
.L_16:
        /*005c*/ 	.word	index@(.nv.constant0._Z22wmma_32x32_gemm_kernelP6__halfS0_Pf)
        /*0060*/ 	.short	0x0380
        /*0062*/ 	.short	0x0018


	//----- nvinfo : EIATTR_SW_WAR
	.align		4
.L_17:
        /*0064*/ 	.byte	0x04, 0x36
        /*0066*/ 	.short	(.L_19 - .L_18)
.L_18:
        /*0068*/ 	.word	0x00000008
.L_19:


//--------------------- .nv.callgraph             --------------------------
	.section	.nv.callgraph,"",@"SHT_CUDA_CALLGRAPH"
	.align	4
	.sectionentsize	8
	.align		4
        /*0000*/ 	.word	0x00000000
	.align		4
        /*0004*/ 	.word	0xffffffff
	.align		4
        /*0008*/ 	.word	0x00000000
	.align		4
        /*000c*/ 	.word	0xfffffffe
	.align		4
        /*0010*/ 	.word	0x00000000
	.align		4
        /*0014*/ 	.word	0xfffffffd
	.align		4
        /*0018*/ 	.word	0x00000000
	.align		4
        /*001c*/ 	.word	0xfffffffc


//--------------------- .text._Z22wmma_32x32_gemm_kernelP6__halfS0_Pf --------------------------
	.section	.text._Z22wmma_32x32_gemm_kernelP6__halfS0_Pf,"ax",@progbits
	.align	128
        .global         _Z22wmma_32x32_gemm_kernelP6__halfS0_Pf
        .type           _Z22wmma_32x32_gemm_kernelP6__halfS0_Pf,@function
        .size           _Z22wmma_32x32_gemm_kernelP6__halfS0_Pf,(.L_x_1 - _Z22wmma_32x32_gemm_kernelP6__halfS0_Pf)
        .other          _Z22wmma_32x32_gemm_kernelP6__halfS0_Pf,@"STO_CUDA_ENTRY STV_DEFAULT"
_Z22wmma_32x32_gemm_kernelP6__halfS0_Pf:
.text._Z22wmma_32x32_gemm_kernelP6__halfS0_Pf:
[----:B------:R-:W-:Y:S01]  /*0000*/  LDC R1, c[0x0][0x37c] ;  /* 0x0000df00ff017b82 */ /* 0x000fe20000000800 */
[----:B------:R-:W0:Y:S07]  /*0010*/  S2R R3, SR_TID.X ;  /* 0x0000000000037919 */ /* 0x000e2e0000002100 */
[----:B------:R-:W0:Y:S01]  /*0020*/  S2UR UR4, SR_CTAID.X ;  /* 0x00000000000479c3 */ /* 0x000e220000002500 */
[----:B------:R-:W1:Y:S01]  /*0030*/  LDCU.128 UR8, c[0x0][0x380] ;  /* 0x00007000ff0877ac */ /* 0x000e620008000c00 */
[----:B------:R-:W2:Y:S06]  /*0040*/  S2R R5, SR_LANEID ;  /* 0x0000000000057919 */ /* 0x000eac0000000000 */
[----:B------:R-:W0:Y:S08]  /*0050*/  LDC R0, c[0x0][0x360] ;  /* 0x0000d800ff007b82 */ /* 0x000e300000000800 */
[----:B------:R-:W3:Y:S01]  /*0060*/  LDC.64 R18, c[0x0][0x390] ;  /* 0x0000e400ff127b82 */ /* 0x000ee20000000a00 */
[----:B0-----:R-:W-:Y:S01]  /*0070*/  IMAD R0, R0, UR4, R3 ;  /* 0x0000000400007c24 */ /* 0x001fe2000f8e0203 */
[----:B------:R-:W0:Y:S01]  /*0080*/  LDCU.64 UR4, c[0x0][0x358] ;  /* 0x00006b00ff0477ac */ /* 0x000e220008000a00 */
[----:B------:R-:W-:Y:S01]  /*0090*/  IMAD.MOV.U32 R3, RZ, RZ, RZ ;  /* 0x000000ffff037224 */ /* 0x000fe200078e00ff */
[----:B--2---:R-:W-:Y:S01]  /*00a0*/  LOP3.LUT R2, R5, 0x3, RZ, 0xc0, !PT ;  /* 0x0000000305027812 */ /* 0x004fe200078ec0ff */
[----:B------:R-:W-:Y:S01]  /*00b0*/  IMAD.SHL.U32 R4, R0, 0x10, RZ ;  /* 0x0000001000047824 */ /* 0x000fe200078e00ff */
[----:B------:R-:W-:-:S02]  /*00c0*/  SHF.R.U32.HI R5, RZ, 0x2, R5 ;  /* 0x00000002ff057819 */ /* 0x000fc40000011605 */
[----:B------:R-:W-:Y:S02]  /*00d0*/  LOP3.LUT R25, R0, 0x20, RZ, 0xc0, !PT ;  /* 0x0000002000197812 */ /* 0x000fe400078ec0ff */
[----:B------:R-:W-:Y:S01]  /*00e0*/  LOP3.LUT R4, R4, 0xfffffc00, RZ, 0xc0, !PT ;  /* 0xfffffc0004047812 */ /* 0x000fe200078ec0ff */
[----:B------:R-:W-:Y:S01]  /*00f0*/  IMAD.WIDE.U32 R2, R5, 0x10, R2 ;  /* 0x0000001005027825 */ /* 0x000fe200078e0002 */
[----:B-1----:R-:W-:Y:S02]  /*0100*/  IADD3 R25, P1, PT, R25, UR10, RZ ;  /* 0x0000000a19197c10 */ /* 0x002fe4000ff3e0ff */
[----:B------:R-:W-:-:S03]  /*0110*/  IADD3 R27, P0, PT, R4, UR8, RZ ;  /* 0x00000008041b7c10 */ /* 0x000fc6000ff1e0ff */
[----:B------:R-:W-:Y:S01]  /*0120*/  IMAD.X R5, RZ, RZ, UR11, P1 ;  /* 0x0000000bff057e24 */ /* 0x000fe200088e06ff */
[C---:B------:R-:W-:Y:S01]  /*0130*/  LEA R24, P1, R2.reuse, R25, 0x2 ;  /* 0x0000001902187211 */ /* 0x040fe200078210ff */
[----:B------:R-:W-:Y:S01]  /*0140*/  IMAD.X R7, RZ, RZ, UR9, P0 ;  /* 0x00000009ff077e24 */ /* 0x000fe200080e06ff */
[C---:B------:R-:W-:Y:S02]  /*0150*/  LEA R26, P0, R2.reuse, R27, 0x2 ;  /* 0x0000001b021a7211 */ /* 0x040fe400078010ff */
[C-C-:B------:R-:W-:Y:S02]  /*0160*/  LEA.HI.X R25, R2.reuse, R5, R3.reuse, 0x2, P1 ;  /* 0x0000000502197211 */ /* 0x140fe400008f1403 */
[----:B------:R-:W-:-:S03]  /*0170*/  LEA.HI.X R27, R2, R7, R3, 0x2, P0 ;  /* 0x00000007021b7211 */ /* 0x000fc600000f1403 */
[----:B0-----:R-:W2:Y:S04]  /*0180*/  LDG.E R8, desc[UR4][R24.64] ;  /* 0x0000000418087981 */ /* 0x001ea8000c1e1900 */
[----:B------:R-:W2:Y:S04]  /*0190*/  LDG.E R9, desc[UR4][R24.64+0x10] ;  /* 0x0000100418097981 */ /* 0x000ea8000c1e1900 */
[----:B------:R-:W2:Y:S04]  /*01a0*/  LDG.E R12, desc[UR4][R26.64] ;  /* 0x000000041a0c7981 */ /* 0x000ea8000c1e1900 */
[----:B------:R-:W2:Y:S04]  /*01b0*/  LDG.E R13, desc[UR4][R26.64+0x200] ;  /* 0x000200041a0d7981 */ /* 0x000ea8000c1e1900 */
[----:B------:R-:W2:Y:S04]  /*01c0*/  LDG.E R14, desc[UR4][R26.64+0x10] ;  /* 0x000010041a0e7981 */ /* 0x000ea8000c1e1900 */
[----:B------:R-:W2:Y:S04]  /*01d0*/  LDG.E R15, desc[UR4][R26.64+0x210] ;  /* 0x000210041a0f7981 */ /* 0x000ea8000c1e1900 */
[----:B------:R-:W4:Y:S04]  /*01e0*/  LDG.E R22, desc[UR4][R24.64+0x200] ;  /* 0x0002000418167981 */ /* 0x000f28000c1e1900 */
[----:B------:R-:W4:Y:S04]  /*01f0*/  LDG.E R23, desc[UR4][R24.64+0x210] ;  /* 0x0002100418177981 */ /* 0x000f28000c1e1900 */
[----:B------:R-:W5:Y:S04]  /*0200*/  LDG.E R4, desc[UR4][R26.64+0x20] ;  /* 0x000020041a047981 */ /* 0x000f68000c1e1900 */
[----:B------:R-:W5:Y:S04]  /*0210*/  LDG.E R5, desc[UR4][R26.64+0x220] ;  /* 0x000220041a057981 */ /* 0x000f68000c1e1900 */
[----:B------:R-:W5:Y:S04]  /*0220*/  LDG.E R6, desc[UR4][R26.64+0x30] ;  /* 0x000030041a067981 */ /* 0x000f68000c1e1900 */
[----:B------:R-:W5:Y:S04]  /*0230*/  LDG.E R7, desc[UR4][R26.64+0x230] ;  /* 0x000230041a077981 */ /* 0x000f68000c1e1900 */
[----:B------:R-:W5:Y:S04]  /*0240*/  LDG.E R20, desc[UR4][R24.64+0x400] ;  /* 0x0004000418147981 */ /* 0x000f68000c1e1900 */
[----:B------:R-:W5:Y:S04]  /*0250*/  LDG.E R21, desc[UR4][R24.64+0x410] ;  /* 0x0004100418157981 */ /* 0x000f68000c1e1900 */
[----:B------:R-:W3:Y:S04]  /*0260*/  LDG.E R16, desc[UR4][R24.64+0x600] ;  /* 0x0006000418107981 */ /* 0x000ee8000c1e1900 */
[----:B------:R-:W3:Y:S01]  /*0270*/  LDG.E R17, desc[UR4][R24.64+0x610] ;  /* 0x0006100418117981 */ /* 0x000ee2000c1e1900 */
[C---:B--2---:R-:W-:Y:S08]  /*0280*/  HMMA.16816.F32 R8, R12.reuse, R8, RZ ;  /* 0x000000080c08723c */ /* 0x044ff000000018ff */
[----:B----4-:R-:W-:Y:S01]  /*0290*/  HMMA.16816.F32 R12, R12, R22, RZ ;  /* 0x000000160c0c723c */ /* 0x010fe200000018ff */
[----:B------:R-:W-:-:S05]  /*02a0*/  IMAD.SHL.U32 R22, R0, 0x8, RZ ;  /* 0x0000000800167824 */ /* 0x000fca00078e00ff */
[----:B------:R-:W-:-:S06]  /*02b0*/  LOP3.LUT R22, R22, 0x7ffffe00, RZ, 0xc0, !PT ;  /* 0x7ffffe0016167812 */ /* 0x000fcc00078ec0ff */
[----:B-----5:R-:W-:Y:S01]  /*02c0*/  HMMA.16816.F32 R8, R4, R20, R8 ;  /* 0x000000140408723c */ /* 0x020fe20000001808 */
[----:B------:R-:W-:-:S04]  /*02d0*/  SHF.R.U32.HI R21, RZ, 0x1, R0 ;  /* 0x00000001ff157819 */ /* 0x000fc80000011600 */
[----:B------:R-:W-:-:S03]  /*02e0*/  LOP3.LUT R21, R22, 0x10, R21, 0xf8, !PT ;  /* 0x0000001016157812 */ /* 0x000fc600078ef815 */
[----:B---3--:R-:W-:Y:S02]  /*02f0*/  HMMA.16816.F32 R12, R4, R16, R12 ;  /* 0x00000010040c723c */ /* 0x008fe4000000180c */
[----:B------:R-:W-:-:S03]  /*0300*/  IMAD.WIDE.U32 R18, R21, 0x4, R18 ;  /* 0x0000000415127825 */ /* 0x000fc600078e0012 */
[----:B------:R-:W-:-:S04]  /*0310*/  LEA R4, P0, R2, R18, 0x3 ;  /* 0x0000001202047211 */ /* 0x000fc800078018ff */
[----:B------:R-:W-:-:S05]  /*0320*/  LEA.HI.X R5, R2, R19, R3, 0x3, P0 ;  /* 0x0000001302057211 */ /* 0x000fca00000f1c03 */
[----:B------:R-:W-:Y:S04]  /*0330*/  STG.E.64 desc[UR4][R4.64], R8 ;  /* 0x0000000804007986 */ /* 0x000fe8000c101b04 */
[----:B------:R-:W-:Y:S04]  /*0340*/  STG.E.64 desc[UR4][R4.64+0x400], R10 ;  /* 0x0004000a04007986 */ /* 0x000fe8000c101b04 */
[----:B------:R-:W-:Y:S04]  /*0350*/  STG.E.64 desc[UR4][R4.64+0x20], R12 ;  /* 0x0000200c04007986 */ /* 0x000fe8000c101b04 */
[----:B------:R-:W-:Y:S01]  /*0360*/  STG.E.64 desc[UR4][R4.64+0x420], R14 ;  /* 0x0004200e04007986 */ /* 0x000fe2000c101b04 */
[----:B------:R-:W-:Y:S05]  /*0370*/  EXIT ;  /* 0x000000000000794d */ /* 0x000fea0003800000 */
.L_x_0:
[----:B------:R-:W-:-:S00]  /*0380*/  BRA `(.L_x_0) ;  /* 0xfffffffc00fc7947 */ /* 0x000fc0000383ffff */
[----:B------:R-:W-:-:S00]  /*0390*/  NOP ;  /* 0x0000000000007918 */ /* 0x000fc00000000000 */
        /* <DEDUP_REMOVED lines=14> */
.L_x_1:


//--------------------- .nv.shared.reserved.0     --------------------------
	.section	.nv.shared.reserved.0,"aw",@nobits
	.weak		__nv_reservedSMEM_offset_0_alias
	.size		__nv_reservedSMEM_offset_0_alias, 0, 64
	.other		__nv_reservedSMEM_offset_0_alias,@"STO_CUDA_RESERVED_SHARED STV_DEFAULT"
__nv_reservedSMEM_offset_0_alias:
	.zero		0
	.zero		64


//--------------------- .nv.constant0._Z22wmma_32x32_gemm_kernelP6__halfS0_Pf --------------------------
	.section	.nv.constant0._Z22wmma_32x32_gemm_kernelP6__halfS0_Pf,"a",@progbits
	.sectionflags	@""
	.align	4
.nv.constant0._Z22wmma_32x32_gemm_kernelP6__halfS0_Pf:
	.zero		920


//--------------------- SYMBOLS --------------------------

	.type		.nv.reservedSmem.offset0,@object
	.size		.nv.reservedSmem.offset0,0x4
